







.version 7.0
.target sm_75
.address_size 64




.global .align 4 .u32 _ZZN80_INTERNAL_58_tmpxft_000036c8_00000000_8_histogram256_compute_75_cpp1_ii_0e43e2cb18cooperative_groups4__v17details17_binary_partitionINS1_15coalesced_groupEEES4_RKT_bE8fullMask = -1;

.visible .entry _Z18histogram256KernelPjS_j(
.param .u64 _Z18histogram256KernelPjS_j_param_0,
.param .u64 _Z18histogram256KernelPjS_j_param_1,
.param .u32 _Z18histogram256KernelPjS_j_param_2
)
{
.reg .pred %p<5>;
.reg .b32 %r<63>;
.reg .b64 %rd<9>;

	.shared .align 4 .b8 _ZZ18histogram256KernelPjS_jE6s_Hist[6144];

ld.param.u64 %rd3, [_Z18histogram256KernelPjS_j_param_0];
ld.param.u64 %rd4, [_Z18histogram256KernelPjS_j_param_1];
ld.param.u32 %r17, [_Z18histogram256KernelPjS_j_param_2];
mov.u32 %r62, %tid.x;
shl.b32 %r18, %r62, 2;
mov.u32 %r19, _ZZ18histogram256KernelPjS_jE6s_Hist;
add.s32 %r61, %r19, %r18;
mov.u32 %r21, 0;
st.shared.u32 [%r61], %r21;
st.shared.u32 [%r61+768], %r21;
st.shared.u32 [%r61+1536], %r21;
st.shared.u32 [%r61+2304], %r21;
st.shared.u32 [%r61+3072], %r21;
st.shared.u32 [%r61+3840], %r21;
st.shared.u32 [%r61+4608], %r21;
st.shared.u32 [%r61+5376], %r21;
barrier.sync 0;
mov.u32 %r2, %ntid.x;
mov.u32 %r3, %ctaid.x;
mad.lo.s32 %r59, %r2, %r3, %r62;
setp.ge.u32	%p1, %r59, %r17;
@%p1 bra BB0_3;

shl.b32 %r22, %r62, 3;
and.b32 %r5, %r22, -256;
mov.u32 %r23, %nctaid.x;
mul.lo.s32 %r6, %r23, %r2;
cvta.to.global.u64 %rd1, %rd4;

BB0_2:
mul.wide.u32 %rd5, %r59, 4;
add.s64 %rd6, %rd1, %rd5;
ld.global.u32 %r24, [%rd6];
and.b32 %r25, %r24, 255;
add.s32 %r26, %r25, %r5;
shl.b32 %r27, %r26, 2;
add.s32 %r29, %r19, %r27;
atom.shared.add.u32 %r30, [%r29], 1;
bfe.u32 %r31, %r24, 8, 8;
add.s32 %r32, %r31, %r5;
shl.b32 %r33, %r32, 2;
add.s32 %r34, %r19, %r33;
atom.shared.add.u32 %r35, [%r34], 1;
bfe.u32 %r36, %r24, 16, 8;
add.s32 %r37, %r36, %r5;
shl.b32 %r38, %r37, 2;
add.s32 %r39, %r19, %r38;
atom.shared.add.u32 %r40, [%r39], 1;
shr.u32 %r41, %r24, 24;
add.s32 %r42, %r41, %r5;
shl.b32 %r43, %r42, 2;
add.s32 %r44, %r19, %r43;
atom.shared.add.u32 %r45, [%r44], 1;
add.s32 %r59, %r6, %r59;
setp.lt.u32	%p2, %r59, %r17;
@%p2 bra BB0_2;

BB0_3:
barrier.sync 0;
setp.gt.u32	%p3, %r62, 255;
@%p3 bra BB0_6;

mad.lo.s32 %r60, %r3, 256, %r62;
cvta.to.global.u64 %rd2, %rd3;

BB0_5:
ld.shared.u32 %r48, [%r61+1024];
ld.shared.u32 %r49, [%r61];
add.s32 %r50, %r48, %r49;
ld.shared.u32 %r51, [%r61+2048];
add.s32 %r52, %r51, %r50;
ld.shared.u32 %r53, [%r61+3072];
add.s32 %r54, %r53, %r52;
ld.shared.u32 %r55, [%r61+4096];
add.s32 %r56, %r55, %r54;
ld.shared.u32 %r57, [%r61+5120];
add.s32 %r58, %r57, %r56;
mul.wide.u32 %rd7, %r60, 4;
add.s64 %rd8, %rd2, %rd7;
st.global.u32 [%rd8], %r58;
add.s32 %r61, %r61, 768;
add.s32 %r60, %r60, 192;
add.s32 %r62, %r62, 192;
setp.lt.u32	%p4, %r62, 256;
@%p4 bra BB0_5;

BB0_6:
ret;
}


.visible .entry _Z23mergeHistogram256KernelPjS_j(
.param .u64 _Z23mergeHistogram256KernelPjS_j_param_0,
.param .u64 _Z23mergeHistogram256KernelPjS_j_param_1,
.param .u32 _Z23mergeHistogram256KernelPjS_j_param_2
)
{
.reg .pred %p<11>;
.reg .b32 %r<48>;
.reg .b64 %rd<9>;

	.shared .align 4 .b8 _ZZ23mergeHistogram256KernelPjS_jE4data[1024];

ld.param.u64 %rd2, [_Z23mergeHistogram256KernelPjS_j_param_0];
ld.param.u64 %rd3, [_Z23mergeHistogram256KernelPjS_j_param_1];
ld.param.u32 %r11, [_Z23mergeHistogram256KernelPjS_j_param_2];
mov.u32 %r1, %tid.x;
mov.u32 %r47, 0;
setp.ge.u32	%p1, %r1, %r11;
@%p1 bra BB1_3;

mov.u32 %r14, %ctaid.x;
mad.lo.s32 %r44, %r1, 256, %r14;
cvta.to.global.u64 %rd1, %rd3;
mov.u32 %r47, 0;
mov.u32 %r45, %r1;

BB1_2:
mul.wide.u32 %rd4, %r44, 4;
add.s64 %rd5, %rd1, %rd4;
ld.global.u32 %r15, [%rd5];
add.s32 %r47, %r15, %r47;
add.s32 %r44, %r44, 65536;
add.s32 %r45, %r45, 256;
setp.lt.u32	%p2, %r45, %r11;
@%p2 bra BB1_2;

BB1_3:
shl.b32 %r16, %r1, 2;
mov.u32 %r17, _ZZ23mergeHistogram256KernelPjS_jE4data;
add.s32 %r10, %r17, %r16;
st.shared.u32 [%r10], %r47;
barrier.sync 0;
setp.gt.u32	%p3, %r1, 127;
@%p3 bra BB1_5;

ld.shared.u32 %r18, [%r10];
ld.shared.u32 %r19, [%r10+512];
add.s32 %r20, %r18, %r19;
st.shared.u32 [%r10], %r20;

BB1_5:
barrier.sync 0;
setp.gt.u32	%p4, %r1, 63;
@%p4 bra BB1_7;

ld.shared.u32 %r21, [%r10];
ld.shared.u32 %r22, [%r10+256];
add.s32 %r23, %r21, %r22;
st.shared.u32 [%r10], %r23;

BB1_7:
barrier.sync 0;
setp.gt.u32	%p5, %r1, 31;
@%p5 bra BB1_9;

ld.shared.u32 %r24, [%r10];
ld.shared.u32 %r25, [%r10+128];
add.s32 %r26, %r24, %r25;
st.shared.u32 [%r10], %r26;

BB1_9:
barrier.sync 0;
setp.gt.u32	%p6, %r1, 15;
@%p6 bra BB1_11;

ld.shared.u32 %r27, [%r10];
ld.shared.u32 %r28, [%r10+64];
add.s32 %r29, %r27, %r28;
st.shared.u32 [%r10], %r29;

BB1_11:
barrier.sync 0;
setp.gt.u32	%p7, %r1, 7;
@%p7 bra BB1_13;

ld.shared.u32 %r30, [%r10];
ld.shared.u32 %r31, [%r10+32];
add.s32 %r32, %r30, %r31;
st.shared.u32 [%r10], %r32;

BB1_13:
barrier.sync 0;
setp.gt.u32	%p8, %r1, 3;
@%p8 bra BB1_15;

ld.shared.u32 %r33, [%r10];
ld.shared.u32 %r34, [%r10+16];
add.s32 %r35, %r33, %r34;
st.shared.u32 [%r10], %r35;

BB1_15:
barrier.sync 0;
setp.gt.u32	%p9, %r1, 1;
@%p9 bra BB1_17;

ld.shared.u32 %r36, [%r10];
ld.shared.u32 %r37, [%r10+8];
add.s32 %r38, %r36, %r37;
st.shared.u32 [%r10], %r38;

BB1_17:
barrier.sync 0;
setp.ne.s32	%p10, %r1, 0;
@%p10 bra BB1_19;

ld.shared.u32 %r39, [_ZZ23mergeHistogram256KernelPjS_jE4data+4];
ld.shared.u32 %r40, [%r10];
add.s32 %r41, %r40, %r39;
st.shared.u32 [%r10], %r41;
ld.shared.u32 %r42, [_ZZ23mergeHistogram256KernelPjS_jE4data];
mov.u32 %r43, %ctaid.x;
cvta.to.global.u64 %rd6, %rd2;
mul.wide.u32 %rd7, %r43, 4;
add.s64 %rd8, %rd6, %rd7;
st.global.u32 [%rd8], %r42;

BB1_19:
ret;
}




// ===== COMPILED SASS (sm_100) =====

	.target	sm_100

	.elftype	@"ET_EXEC"


//--------------------- .note.nv.tkinfo           --------------------------
	.section	.note.nv.tkinfo,"",@"SHT_NOTE"
	.sectionflags	@"SHF_NOTE_NV_TKINFO"
	.tkinfo
        /*0018*/ 	.word	0x00000002
        /*0030*/ 	.string	""
        /*0030*/ 	.string	"ptxas"
        /*0030*/ 	.string	"Cuda compilation tools, release 13.0, V13.0.88"
        /*0030*/ 	.string	"Build cuda_13.0.r13.0/compiler.36424714_0"
        /*0030*/ 	.string	"-arch sm_100 "



//--------------------- .note.nv.cuinfo           --------------------------
	.section	.note.nv.cuinfo,"",@"SHT_NOTE"
	.sectionflags	@"SHF_NOTE_NV_CUINFO"
        /*0018*/ 	.short	0x0002
        /*001a*/ 	.short	0x004b
        /*001c*/ 	.short	0x0082
	.zero		2


//--------------------- .nv.info                  --------------------------
	.section	.nv.info,"",@"SHT_CUDA_INFO"
	.align	4


	//----- nvinfo : EIATTR_REGCOUNT
	.align		4
        /*0000*/ 	.byte	0x04, 0x2f
        /*0002*/ 	.short	(.L_2 - .L_1)
	.align		4
.L_1:
        /*0004*/ 	.word	index@(_Z18histogram256KernelPjS_j)
        /*0008*/ 	.word	0x0000001d


	//----- nvinfo : EIATTR_FRAME_SIZE
	.align		4
.L_2:
        /*000c*/ 	.byte	0x04, 0x11
        /*000e*/ 	.short	(.L_4 - .L_3)
	.align		4
.L_3:
        /*0010*/ 	.word	index@(_Z18histogram256KernelPjS_j)
        /*0014*/ 	.word	0x00000000


	//----- nvinfo : EIATTR_REGCOUNT
	.align		4
.L_4:
        /*0018*/ 	.byte	0x04, 0x2f
        /*001a*/ 	.short	(.L_6 - .L_5)
	.align		4
.L_5:
        /*001c*/ 	.word	index@(_Z23mergeHistogram256KernelPjS_j)
        /*0020*/ 	.word	0x00000014


	//----- nvinfo : EIATTR_FRAME_SIZE
	.align		4
.L_6:
        /*0024*/ 	.byte	0x04, 0x11
        /*0026*/ 	.short	(.L_8 - .L_7)
	.align		4
.L_7:
        /*0028*/ 	.word	index@(_Z23mergeHistogram256KernelPjS_j)
        /*002c*/ 	.word	0x00000000


	//----- nvinfo : EIATTR_MIN_STACK_SIZE
	.align		4
.L_8:
        /*0030*/ 	.byte	0x04, 0x12
        /*0032*/ 	.short	(.L_10 - .L_9)
	.align		4
.L_9:
        /*0034*/ 	.word	index@(_Z23mergeHistogram256KernelPjS_j)
        /*0038*/ 	.word	0x00000000


	//----- nvinfo : EIATTR_MIN_STACK_SIZE
	.align		4
.L_10:
        /*003c*/ 	.byte	0x04, 0x12
        /*003e*/ 	.short	(.L_12 - .L_11)
	.align		4
.L_11:
        /*0040*/ 	.word	index@(_Z18histogram256KernelPjS_j)
        /*0044*/ 	.word	0x00000000
.L_12:


//--------------------- .nv.compat                --------------------------
	.section	.nv.compat,"",@"SHT_CUDA_COMPAT_INFO"
	.align	4
        /*0000*/ 	.byte	0x02, 0x09, 0x00, 0x00, 0x02, 0x02, 0x01, 0x00, 0x02, 0x05, 0x05, 0x00, 0x03, 0x07, 0x01, 0x01
        /*0010*/ 	.byte	0x02, 0x03, 0x00, 0x00, 0x02, 0x06, 0x01, 0x00, 0x04, 0x0b, 0x08, 0x00, 0x09, 0x00, 0x00, 0x00
        /*0020*/ 	.byte	0x00, 0x00, 0x00, 0x00


//--------------------- .nv.info._Z23mergeHistogram256KernelPjS_j --------------------------
	.section	.nv.info._Z23mergeHistogram256KernelPjS_j,"",@"SHT_CUDA_INFO"
	.sectionflags	@""
	.align	4


	//----- nvinfo : EIATTR_CUDA_API_VERSION
	.align		4
        /*0000*/ 	.byte	0x04, 0x37
        /*0002*/ 	.short	(.L_14 - .L_13)
.L_13:
        /*0004*/ 	.word	0x00000082


	//----- nvinfo : EIATTR_KPARAM_INFO
	.align		4
.L_14:
        /*0008*/ 	.byte	0x04, 0x17
        /*000a*/ 	.short	(.L_16 - .L_15)
.L_15:
        /*000c*/ 	.word	0x00000000
        /*0010*/ 	.short	0x0002
        /*0012*/ 	.short	0x0010
        /*0014*/ 	.byte	0x00, 0xf0, 0x11, 0x00


	//----- nvinfo : EIATTR_KPARAM_INFO
	.align		4
.L_16:
        /*0018*/ 	.byte	0x04, 0x17
        /*001a*/ 	.short	(.L_18 - .L_17)
.L_17:
        /*001c*/ 	.word	0x00000000
        /*0020*/ 	.short	0x0001
        /*0022*/ 	.short	0x0008
        /*0024*/ 	.byte	0x00, 0xf0, 0x21, 0x00


	//----- nvinfo : EIATTR_KPARAM_INFO
	.align		4
.L_18:
        /*0028*/ 	.byte	0x04, 0x17
        /*002a*/ 	.short	(.L_20 - .L_19)
.L_19:
        /*002c*/ 	.word	0x00000000
        /*0030*/ 	.short	0x0000
        /*0032*/ 	.short	0x0000
        /*0034*/ 	.byte	0x00, 0xf0, 0x21, 0x00


	//----- nvinfo : EIATTR_SPARSE_MMA_MASK
	.align		4
.L_20:
        /*0038*/ 	.byte	0x03, 0x50
        /*003a*/ 	.short	0x0000


	//----- nvinfo : EIATTR_MAXREG_COUNT
	.align		4
        /*003c*/ 	.byte	0x03, 0x1b
        /*003e*/ 	.short	0x00ff


	//----- nvinfo : EIATTR_NUM_BARRIERS
	.align		4
        /*0040*/ 	.byte	0x02, 0x4c
        /*0042*/ 	.byte	0x01
	.zero		1


	//----- nvinfo : EIATTR_MERCURY_ISA_VERSION
	.align		4
        /*0044*/ 	.byte	0x03, 0x5f
        /*0046*/ 	.short	0x0101


	//----- nvinfo : EIATTR_COOP_GROUP_MASK_REGIDS
	.align		4
        /*0048*/ 	.byte	0x04, 0x29
        /*004a*/ 	.short	(.L_22 - .L_21)


	//   ....[0]....
.L_21:
        /*004c*/ 	.word	0xffffffff


	//   ....[1]....
        /*0050*/ 	.word	0xffffffff


	//   ....[2]....
        /*0054*/ 	.word	0xffffffff


	//   ....[3]....
        /*0058*/ 	.word	0xffffffff


	//   ....[4]....
        /*005c*/ 	.word	0xffffffff


	//   ....[5]....
        /*0060*/ 	.word	0xffffffff


	//   ....[6]....
        /*0064*/ 	.word	0xffffffff


	//   ....[7]....
        /*0068*/ 	.word	0xffffffff


	//----- nvinfo : EIATTR_COOP_GROUP_INSTR_OFFSETS
	.align		4
.L_22:
        /*006c*/ 	.byte	0x04, 0x28
        /*006e*/ 	.short	(.L_24 - .L_23)


	//   ....[0]....
.L_23:
        /*0070*/ 	.word	0x000004c0


	//   ....[1]....
        /*0074*/ 	.word	0x00000510


	//   ....[2]....
        /*0078*/ 	.word	0x00000570


	//   ....[3]....
        /*007c*/ 	.word	0x000005d0


	//   ....[4]....
        /*0080*/ 	.word	0x00000630


	//   ....[5]....
        /*0084*/ 	.word	0x00000690


	//   ....[6]....
        /*0088*/ 	.word	0x000006f0


	//   ....[7]....
        /*008c*/ 	.word	0x00000750


	//----- nvinfo : EIATTR_VRC_CTA_INIT_COUNT
	.align		4
.L_24:
        /*0090*/ 	.byte	0x02, 0x4a
	.zero		1
	.zero		1


	//----- nvinfo : EIATTR_EXIT_INSTR_OFFSETS
	.align		4
        /*0094*/ 	.byte	0x04, 0x1c
        /*0096*/ 	.short	(.L_26 - .L_25)


	//   ....[0]....
.L_25:
        /*0098*/ 	.word	0x00000760


	//   ....[1]....
        /*009c*/ 	.word	0x00000800


	//----- nvinfo : EIATTR_CRS_STACK_SIZE
	.align		4
.L_26:
        /*00a0*/ 	.byte	0x04, 0x1e
        /*00a2*/ 	.short	(.L_28 - .L_27)
.L_27:
        /*00a4*/ 	.word	0x00000000


	//----- nvinfo : EIATTR_CBANK_PARAM_SIZE
	.align		4
.L_28:
        /*00a8*/ 	.byte	0x03, 0x19
        /*00aa*/ 	.short	0x0014


	//----- nvinfo : EIATTR_PARAM_CBANK
	.align		4
        /*00ac*/ 	.byte	0x04, 0x0a
        /*00ae*/ 	.short	(.L_30 - .L_29)
	.align		4
.L_29:
        /*00b0*/ 	.word	index@(.nv.constant0._Z23mergeHistogram256KernelPjS_j)
        /*00b4*/ 	.short	0x0380
        /*00b6*/ 	.short	0x0014


	//----- nvinfo : EIATTR_SW_WAR
	.align		4
.L_30:
        /*00b8*/ 	.byte	0x04, 0x36
        /*00ba*/ 	.short	(.L_32 - .L_31)
.L_31:
        /*00bc*/ 	.word	0x00000008
.L_32:


//--------------------- .nv.info._Z18histogram256KernelPjS_j --------------------------
	.section	.nv.info._Z18histogram256KernelPjS_j,"",@"SHT_CUDA_INFO"
	.sectionflags	@""
	.align	4


	//----- nvinfo : EIATTR_CUDA_API_VERSION
	.align		4
        /*0000*/ 	.byte	0x04, 0x37
        /*0002*/ 	.short	(.L_34 - .L_33)
.L_33:
        /*0004*/ 	.word	0x00000082


	//----- nvinfo : EIATTR_KPARAM_INFO
	.align		4
.L_34:
        /*0008*/ 	.byte	0x04, 0x17
        /*000a*/ 	.short	(.L_36 - .L_35)
.L_35:
        /*000c*/ 	.word	0x00000000
        /*0010*/ 	.short	0x0002
        /*0012*/ 	.short	0x0010
        /*0014*/ 	.byte	0x00, 0xf0, 0x11, 0x00


	//----- nvinfo : EIATTR_KPARAM_INFO
	.align		4
.L_36:
        /*0018*/ 	.byte	0x04, 0x17
        /*001a*/ 	.short	(.L_38 - .L_37)
.L_37:
        /*001c*/ 	.word	0x00000000
        /*0020*/ 	.short	0x0001
        /*0022*/ 	.short	0x0008
        /*0024*/ 	.byte	0x00, 0xf0, 0x21, 0x00


	//----- nvinfo : EIATTR_KPARAM_INFO
	.align		4
.L_38:
        /*0028*/ 	.byte	0x04, 0x17
        /*002a*/ 	.short	(.L_40 - .L_39)
.L_39:
        /*002c*/ 	.word	0x00000000
        /*0030*/ 	.short	0x0000
        /*0032*/ 	.short	0x0000
        /*0034*/ 	.byte	0x00, 0xf0, 0x21, 0x00


	//----- nvinfo : EIATTR_SPARSE_MMA_MASK
	.align		4
.L_40:
        /*0038*/ 	.byte	0x03, 0x50
        /*003a*/ 	.short	0x0000


	//----- nvinfo : EIATTR_MAXREG_COUNT
	.align		4
        /*003c*/ 	.byte	0x03, 0x1b
        /*003e*/ 	.short	0x00ff


	//----- nvinfo : EIATTR_NUM_BARRIERS
	.align		4
        /*0040*/ 	.byte	0x02, 0x4c
        /*0042*/ 	.byte	0x01
	.zero		1


	//----- nvinfo : EIATTR_MERCURY_ISA_VERSION
	.align		4
        /*0044*/ 	.byte	0x03, 0x5f
        /*0046*/ 	.short	0x0101


	//----- nvinfo : EIATTR_COOP_GROUP_MASK_REGIDS
	.align		4
        /*0048*/ 	.byte	0x04, 0x29
        /*004a*/ 	.short	(.L_42 - .L_41)


	//   ....[0]....
.L_41:
        /*004c*/ 	.word	0xffffffff


	//   ....[1]....
        /*0050*/ 	.word	0xffffffff


	//----- nvinfo : EIATTR_COOP_GROUP_INSTR_OFFSETS
	.align		4
.L_42:
        /*0054*/ 	.byte	0x04, 0x28
        /*0056*/ 	.short	(.L_44 - .L_43)


	//   ....[0]....
.L_43:
        /*0058*/ 	.word	0x00000160


	//   ....[1]....
        /*005c*/ 	.word	0x00000320


	//----- nvinfo : EIATTR_VRC_CTA_INIT_COUNT
	.align		4
.L_44:
        /*0060*/ 	.byte	0x02, 0x4a
	.zero		1
	.zero		1


	//----- nvinfo : EIATTR_EXIT_INSTR_OFFSETS
	.align		4
        /*0064*/ 	.byte	0x04, 0x1c
        /*0066*/ 	.short	(.L_46 - .L_45)


	//   ....[0]....
.L_45:
        /*0068*/ 	.word	0x00000330


	//   ....[1]....
        /*006c*/ 	.word	0x00000a90


	//   ....[2]....
        /*0070*/ 	.word	0x00000b60


	//----- nvinfo : EIATTR_CRS_STACK_SIZE
	.align		4
.L_46:
        /*0074*/ 	.byte	0x04, 0x1e
        /*0076*/ 	.short	(.L_48 - .L_47)
.L_47:
        /*0078*/ 	.word	0x00000000


	//----- nvinfo : EIATTR_CBANK_PARAM_SIZE
	.align		4
.L_48:
        /*007c*/ 	.byte	0x03, 0x19
        /*007e*/ 	.short	0x0014


	//----- nvinfo : EIATTR_PARAM_CBANK
	.align		4
        /*0080*/ 	.byte	0x04, 0x0a
        /*0082*/ 	.short	(.L_50 - .L_49)
	.align		4
.L_49:
        /*0084*/ 	.word	index@(.nv.constant0._Z18histogram256KernelPjS_j)
        /*0088*/ 	.short	0x0380
        /*008a*/ 	.short	0x0014


	//----- nvinfo : EIATTR_SW_WAR
	.align		4
.L_50:
        /*008c*/ 	.byte	0x04, 0x36
        /*008e*/ 	.short	(.L_52 - .L_51)
.L_51:
        /*0090*/ 	.word	0x00000008
.L_52:


//--------------------- .nv.callgraph             --------------------------
	.section	.nv.callgraph,"",@"SHT_CUDA_CALLGRAPH"
	.align	4
	.sectionentsize	8
	.align		4
        /*0000*/ 	.word	0x00000000
	.align		4
        /*0004*/ 	.word	0xffffffff
	.align		4
        /*0008*/ 	.word	0x00000000
	.align		4
        /*000c*/ 	.word	0xfffffffe
	.align		4
        /*0010*/ 	.word	0x00000000
	.align		4
        /*0014*/ 	.word	0xfffffffd
	.align		4
        /*0018*/ 	.word	0x00000000
	.align		4
        /*001c*/ 	.word	0xfffffffc


//--------------------- .nv.constant4             --------------------------
	.section	.nv.constant4,"a",@progbits
	.align	8
	.align		8
.nv.constant4:
        /*0000*/ 	.dword	_ZZN80_INTERNAL_58_tmpxft_000036c8_00000000_8_histogram256_compute_75_cpp1_ii_0e43e2cb18cooperative_groups4__v17details17_binary_partitionINS1_15coalesced_groupEEES4_RKT_bE8fullMask


//--------------------- .text._Z23mergeHistogram256KernelPjS_j --------------------------
	.section	.text._Z23mergeHistogram256KernelPjS_j,"ax",@progbits
	.align	128
        .global         _Z23mergeHistogram256KernelPjS_j
        .type           _Z23mergeHistogram256KernelPjS_j,@function
        .size           _Z23mergeHistogram256KernelPjS_j,(.L_x_19 - _Z23mergeHistogram256KernelPjS_j)
        .other          _Z23mergeHistogram256KernelPjS_j,@"STO_CUDA_ENTRY STV_DEFAULT"
_Z23mergeHistogram256KernelPjS_j:
.text._Z23mergeHistogram256KernelPjS_j:
[----:B------:R-:W-:Y:S01]  /*0000*/  LDC R1, c[0x0][0x37c] ;  /* 0x0000df00ff017b82 */ /* 0x000fe20000000800 */
[----:B------:R-:W0:Y:S07]  /*0010*/  S2R R0, SR_TID.X ;  /* 0x0000000000007919 */ /* 0x000e2e0000002100 */
[----:B------:R-:W0:Y:S01]  /*0020*/  LDC R5, c[0x0][0x390] ;  /* 0x0000e400ff057b82 */ /* 0x000e220000000800 */
[----:B------:R-:W1:Y:S01]  /*0030*/  LDCU.64 UR6, c[0x0][0x358] ;  /* 0x00006b00ff0677ac */ /* 0x000e620008000a00 */
[----:B------:R-:W-:Y:S01]  /*0040*/  BSSY.RECONVERGENT B0, `(.L_x_0) ;  /* 0x0000040000007945 */ /* 0x000fe20003800200 */
[----:B------:R-:W-:Y:S01]  /*0050*/  IMAD.MOV.U32 R3, RZ, RZ, RZ ;  /* 0x000000ffff037224 */ /* 0x000fe200078e00ff */
[----:B0-----:R-:W-:-:S13]  /*0060*/  ISETP.GE.U32.AND P0, PT, R0, R5, PT ;  /* 0x000000050000720c */ /* 0x001fda0003f06070 */
[----:B-1----:R-:W-:Y:S05]  /*0070*/  @P0 BRA `(.L_x_1) ;  /* 0x0000000000f00947 */ /* 0x002fea0003800000 */
[----:B------:R-:W-:Y:S01]  /*0080*/  ISETP.GE.U32.AND P1, PT, R0, R5, PT ;  /* 0x000000050000720c */ /* 0x000fe20003f26070 */
[----:B------:R-:W0:-:S12]  /*0090*/  S2UR UR4, SR_CTAID.X ;  /* 0x00000000000479c3 */ /* 0x000e180000002500 */
[----:B------:R-:W1:Y:S01]  /*00a0*/  @P1 LDC.64 R6, c[0x0][0x388] ;  /* 0x0000e200ff061b82 */ /* 0x000e620000000a00 */
[----:B0-----:R-:W-:-:S05]  /*00b0*/  LEA R2, R0, UR4, 0x8 ;  /* 0x0000000400027c11 */ /* 0x001fca000f8e40ff */
[----:B-1----:R-:W-:-:S06]  /*00c0*/  @P1 IMAD.WIDE.U32 R6, R2, 0x4, R6 ;  /* 0x0000000402061825 */ /* 0x002fcc00078e0006 */
[----:B------:R-:W2:Y:S01]  /*00d0*/  @P1 LDG.E R6, desc[UR6][R6.64] ;  /* 0x0000000606061981 */ /* 0x000ea2000c1e1900 */
[----:B------:R-:W-:Y:S01]  /*00e0*/  IMAD.MOV.U32 R4, RZ, RZ, R0 ;  /* 0x000000ffff047224 */ /* 0x000fe200078e0000 */
[----:B------:R-:W-:Y:S01]  /*00f0*/  BSSY.RECONVERGENT B1, `(.L_x_2) ;  /* 0x000001e000017945 */ /* 0x000fe20003800200 */
[----:B------:R-:W-:Y:S02]  /*0100*/  @P1 VIADD R2, R2, 0x10000 ;  /* 0x0001000002021836 */ /* 0x000fe40000000000 */
[----:B------:R-:W-:-:S05]  /*0110*/  @P1 VIADD R4, R4, 0x100 ;  /* 0x0000010004041836 */ /* 0x000fca0000000000 */
[CC--:B------:R-:W-:Y:S02]  /*0120*/  ISETP.GE.U32.AND P0, PT, R4.reuse, R5.reuse, PT ;  /* 0x000000050400720c */ /* 0x0c0fe40003f06070 */
[----:B------:R-:W-:-:S04]  /*0130*/  IADD3 R3, PT, PT, -R4, R5, RZ ;  /* 0x0000000504037210 */ /* 0x000fc80007ffe1ff */
[----:B------:R-:W-:Y:S01]  /*0140*/  ISETP.LE.U32.OR P2, PT, R3, 0x300, P0 ;  /* 0x000003000300780c */ /* 0x000fe20000743470 */
[----:B------:R-:W-:Y:S01]  /*0150*/  IMAD.MOV.U32 R3, RZ, RZ, RZ ;  /* 0x000000ffff037224 */ /* 0x000fe200078e00ff */
[----:B------:R-:W-:-:S03]  /*0160*/  PLOP3.LUT P0, PT, P1, PT, PT, 0x8, 0x80 ;  /* 0x000000000080781c */ /* 0x000fc60000f0e170 */
[----:B--2---:R-:W-:-:S08]  /*0170*/  @P1 IMAD.IADD R3, R3, 0x1, R6 ;  /* 0x0000000103031824 */ /* 0x004fd000078e0206 */
[----:B------:R-:W-:Y:S05]  /*0180*/  @P2 BRA `(.L_x_3) ;  /* 0x0000000000502947 */ /* 0x000fea0003800000 */
[----:B------:R-:W0:Y:S01]  /*0190*/  LDC.64 R6, c[0x0][0x388] ;  /* 0x0000e200ff067b82 */ /* 0x000e220000000a00 */
[----:B------:R-:W-:Y:S02]  /*01a0*/  PLOP3.LUT P0, PT, PT, PT, PT, 0x8, 0x80 ;  /* 0x000000000080781c */ /* 0x000fe40003f0e170 */
[----:B------:R-:W-:-:S11]  /*01b0*/  IADD3 R17, PT, PT, R5, -0x300, RZ ;  /* 0xfffffd0005117810 */ /* 0x000fd60007ffe0ff */
.L_x_4:
[C---:B------:R-:W-:Y:S02]  /*01c0*/  VIADD R11, R2.reuse, 0x10000 ;  /* 0x00010000020b7836 */ /* 0x040fe40000000000 */
[----:B0-----:R-:W-:-:S04]  /*01d0*/  IMAD.WIDE.U32 R8, R2, 0x4, R6 ;  /* 0x0000000402087825 */ /* 0x001fc800078e0006 */
[C---:B------:R-:W-:Y:S02]  /*01e0*/  VIADD R13, R2.reuse, 0x20000 ;  /* 0x00020000020d7836 */ /* 0x040fe40000000000 */
[----:B------:R-:W-:Y:S01]  /*01f0*/  VIADD R15, R2, 0x30000 ;  /* 0x00030000020f7836 */ /* 0x000fe20000000000 */
[----:B------:R-:W2:Y:S01]  /*0200*/  LDG.E R8, desc[UR6][R8.64] ;  /* 0x0000000608087981 */ /* 0x000ea2000c1e1900 */
[----:B------:R-:W-:-:S04]  /*0210*/  IMAD.WIDE.U32 R10, R11, 0x4, R6 ;  /* 0x000000040b0a7825 */ /* 0x000fc800078e0006 */
[--C-:B------:R-:W-:Y:S02]  /*0220*/  IMAD.WIDE.U32 R12, R13, 0x4, R6.reuse ;  /* 0x000000040d0c7825 */ /* 0x100fe400078e0006 */
[----:B------:R-:W2:Y:S02]  /*0230*/  LDG.E R10, desc[UR6][R10.64] ;  /* 0x000000060a0a7981 */ /* 0x000ea4000c1e1900 */
[----:B------:R-:W-:Y:S02]  /*0240*/  IMAD.WIDE.U32 R14, R15, 0x4, R6 ;  /* 0x000000040f0e7825 */ /* 0x000fe400078e0006 */
[----:B------:R-:W3:Y:S04]  /*0250*/  LDG.E R12, desc[UR6][R12.64] ;  /* 0x000000060c0c7981 */ /* 0x000ee8000c1e1900 */
[----:B------:R-:W3:Y:S01]  /*0260*/  LDG.E R14, desc[UR6][R14.64] ;  /* 0x000000060e0e7981 */ /* 0x000ee2000c1e1900 */
[----:B------:R-:W-:-:S04]  /*0270*/  IADD3 R4, PT, PT, R4, 0x400, RZ ;  /* 0x0000040004047810 */ /* 0x000fc80007ffe0ff */
[----:B------:R-:W-:Y:S01]  /*0280*/  ISETP.GE.U32.AND P1, PT, R4, R17, PT ;  /* 0x000000110400720c */ /* 0x000fe20003f26070 */
[----:B------:R-:W-:Y:S01]  /*0290*/  VIADD R2, R2, 0x40000 ;  /* 0x0004000002027836 */ /* 0x000fe20000000000 */
[----:B--2---:R-:W-:-:S04]  /*02a0*/  IADD3 R3, PT, PT, R10, R8, R3 ;  /* 0x000000080a037210 */ /* 0x004fc80007ffe003 */
[----:B---3--:R-:W-:-:S07]  /*02b0*/  IADD3 R3, PT, PT, R14, R12, R3 ;  /* 0x0000000c0e037210 */ /* 0x008fce0007ffe003 */
[----:B------:R-:W-:Y:S05]  /*02c0*/  @!P1 BRA `(.L_x_4) ;  /* 0xfffffffc00bc9947 */ /* 0x000fea000383ffff */
.L_x_3:
[----:B------:R-:W-:Y:S05]  /*02d0*/  BSYNC.RECONVERGENT B1 ;  /* 0x0000000000017941 */ /* 0x000fea0003800200 */
.L_x_2:
[----:B------:R-:W-:Y:S01]  /*02e0*/  IMAD.IADD R6, R5, 0x1, -R4 ;  /* 0x0000000105067824 */ /* 0x000fe200078e0a04 */
[----:B------:R-:W-:Y:S01]  /*02f0*/  ISETP.GE.U32.AND P1, PT, R4, R5, PT ;  /* 0x000000050400720c */ /* 0x000fe20003f26070 */
[----:B------:R-:W-:Y:S03]  /*0300*/  BSSY.RECONVERGENT B1, `(.L_x_5) ;  /* 0x000000d000017945 */ /* 0x000fe60003800200 */
[----:B------:R-:W-:-:S13]  /*0310*/  ISETP.LE.U32.OR P1, PT, R6, 0x100, P1 ;  /* 0x000001000600780c */ /* 0x000fda0000f23470 */
[----:B------:R-:W-:Y:S05]  /*0320*/  @P1 BRA `(.L_x_6) ;  /* 0x0000000000281947 */ /* 0x000fea0003800000 */
[----:B------:R-:W0:Y:S01]  /*0330*/  LDC.64 R6, c[0x0][0x388] ;  /* 0x0000e200ff067b82 */ /* 0x000e220000000a00 */
[C---:B------:R-:W-:Y:S02]  /*0340*/  VIADD R11, R2.reuse, 0x10000 ;  /* 0x00010000020b7836 */ /* 0x040fe40000000000 */
[----:B0-----:R-:W-:-:S04]  /*0350*/  IMAD.WIDE.U32 R8, R2, 0x4, R6 ;  /* 0x0000000402087825 */ /* 0x001fc800078e0006 */
[----:B------:R-:W-:Y:S02]  /*0360*/  IMAD.WIDE.U32 R6, R11, 0x4, R6 ;  /* 0x000000040b067825 */ /* 0x000fe400078e0006 */
[----:B------:R-:W2:Y:S04]  /*0370*/  LDG.E R8, desc[UR6][R8.64] ;  /* 0x0000000608087981 */ /* 0x000ea8000c1e1900 */
[----:B------:R-:W2:Y:S01]  /*0380*/  LDG.E R6, desc[UR6][R6.64] ;  /* 0x0000000606067981 */ /* 0x000ea2000c1e1900 */
[----:B------:R-:W-:Y:S01]  /*0390*/  PLOP3.LUT P0, PT, PT, PT, PT, 0x8, 0x80 ;  /* 0x000000000080781c */ /* 0x000fe20003f0e170 */
[----:B------:R-:W-:Y:S01]  /*03a0*/  VIADD R2, R2, 0x20000 ;  /* 0x0002000002027836 */ /* 0x000fe20000000000 */
[----:B------:R-:W-:Y:S02]  /*03b0*/  IADD3 R4, PT, PT, R4, 0x200, RZ ;  /* 0x0000020004047810 */ /* 0x000fe40007ffe0ff */
[----:B--2---:R-:W-:-:S09]  /*03c0*/  IADD3 R3, PT, PT, R6, R8, R3 ;  /* 0x0000000806037210 */ /* 0x004fd20007ffe003 */
.L_x_6:
[----:B------:R-:W-:Y:S05]  /*03d0*/  BSYNC.RECONVERGENT B1 ;  /* 0x0000000000017941 */ /* 0x000fea0003800200 */
.L_x_5:
[----:B------:R-:W-:-:S13]  /*03e0*/  ISETP.LT.U32.OR P0, PT, R4, R5, P0 ;  /* 0x000000050400720c */ /* 0x000fda0000701470 */
[----:B------:R-:W-:Y:S05]  /*03f0*/  @!P0 BRA `(.L_x_1) ;  /* 0x0000000000108947 */ /* 0x000fea0003800000 */
[----:B------:R-:W0:Y:S02]  /*0400*/  LDC.64 R4, c[0x0][0x388] ;  /* 0x0000e200ff047b82 */ /* 0x000e240000000a00 */
[----:B0-----:R-:W-:-:S06]  /*0410*/  IMAD.WIDE.U32 R4, R2, 0x4, R4 ;  /* 0x0000000402047825 */ /* 0x001fcc00078e0004 */
[----:B------:R-:W2:Y:S02]  /*0420*/  LDG.E R4, desc[UR6][R4.64] ;  /* 0x0000000604047981 */ /* 0x000ea4000c1e1900 */
[----:B--2---:R-:W-:-:S07]  /*0430*/  IMAD.IADD R3, R3, 0x1, R4 ;  /* 0x0000000103037824 */ /* 0x004fce00078e0204 */
.L_x_1:
[----:B------:R-:W-:Y:S05]  /*0440*/  BSYNC.RECONVERGENT B0 ;  /* 0x0000000000007941 */ /* 0x000fea0003800200 */
.L_x_0:
[----:B------:R-:W0:Y:S01]  /*0450*/  S2UR UR5, SR_CgaCtaId ;  /* 0x00000000000579c3 */ /* 0x000e220000008800 */
[----:B------:R-:W-:Y:S01]  /*0460*/  UMOV UR4, 0x400 ;  /* 0x0000040000047882 */ /* 0x000fe20000000000 */
[C---:B------:R-:W-:Y:S02]  /*0470*/  ISETP.GT.U32.AND P0, PT, R0.reuse, 0x7f, PT ;  /* 0x0000007f0000780c */ /* 0x040fe40003f04070 */
[----:B------:R-:W-:Y:S01]  /*0480*/  ISETP.GT.U32.AND P1, PT, R0, 0x3f, PT ;  /* 0x0000003f0000780c */ /* 0x000fe20003f24070 */
[----:B0-----:R-:W-:-:S06]  /*0490*/  ULEA UR4, UR5, UR4, 0x18 ;  /* 0x0000000405047291 */ /* 0x001fcc000f8ec0ff */
[----:B------:R-:W-:-:S05]  /*04a0*/  LEA R4, R0, UR4, 0x2 ;  /* 0x0000000400047c11 */ /* 0x000fca000f8e10ff */
[----:B------:R-:W-:Y:S01]  /*04b0*/  STS [R4], R3 ;  /* 0x0000000304007388 */ /* 0x000fe20000000800 */
[----:B------:R-:W-:Y:S06]  /*04c0*/  BAR.SYNC.DEFER_BLOCKING 0x0 ;  /* 0x0000000000007b1d */ /* 0x000fec0000010000 */
[----:B------:R-:W-:Y:S04]  /*04d0*/  @!P0 LDS R2, [R4] ;  /* 0x0000000004028984 */ /* 0x000fe80000000800 */
[----:B------:R-:W0:Y:S02]  /*04e0*/  @!P0 LDS R5, [R4+0x200] ;  /* 0x0002000004058984 */ /* 0x000e240000000800 */
[----:B0-----:R-:W-:-:S05]  /*04f0*/  @!P0 IADD3 R5, PT, PT, R2, R5, RZ ;  /* 0x0000000502058210 */ /* 0x001fca0007ffe0ff */
[----:B------:R-:W-:Y:S01]  /*0500*/  @!P0 STS [R4], R5 ;  /* 0x0000000504008388 */ /* 0x000fe20000000800 */
[----:B------:R-:W-:Y:S01]  /*0510*/  BAR.SYNC.DEFER_BLOCKING 0x0 ;  /* 0x0000000000007b1d */ /* 0x000fe20000010000 */
[----:B------:R-:W-:-:S05]  /*0520*/  ISETP.GT.U32.AND P0, PT, R0, 0x1f, PT ;  /* 0x0000001f0000780c */ /* 0x000fca0003f04070 */
[----:B------:R-:W-:Y:S04]  /*0530*/  @!P1 LDS R2, [R4] ;  /* 0x0000000004029984 */ /* 0x000fe80000000800 */
[----:B------:R-:W0:Y:S02]  /*0540*/  @!P1 LDS R7, [R4+0x100] ;  /* 0x0001000004079984 */ /* 0x000e240000000800 */
[----:B0-----:R-:W-:-:S05]  /*0550*/  @!P1 IMAD.IADD R7, R2, 0x1, R7 ;  /* 0x0000000102079824 */ /* 0x001fca00078e0207 */
        /* <DEDUP_REMOVED lines=26> */
[----:B------:R-:W-:-:S05]  /*0700*/  ISETP.NE.AND P1, PT, R0, RZ, PT ;  /* 0x000000ff0000720c */ /* 0x000fca0003f25270 */
[----:B------:R-:W-:Y:S04]  /*0710*/  @!P0 LDS R2, [R4] ;  /* 0x0000000004028984 */ /* 0x000fe80000000800 */
[----:B------:R-:W0:Y:S02]  /*0720*/  @!P0 LDS R5, [R4+0x8] ;  /* 0x0000080004058984 */ /* 0x000e240000000800 */
[----:B0-----:R-:W-:-:S05]  /*0730*/  @!P0 IADD3 R5, PT, PT, R2, R5, RZ ;  /* 0x0000000502058210 */ /* 0x001fca0007ffe0ff */
[----:B------:R0:W-:Y:S01]  /*0740*/  @!P0 STS [R4], R5 ;  /* 0x0000000504008388 */ /* 0x0001e20000000800 */
[----:B------:R-:W-:Y:S06]  /*0750*/  BAR.SYNC.DEFER_BLOCKING 0x0 ;  /* 0x0000000000007b1d */ /* 0x000fec0000010000 */
[----:B------:R-:W-:Y:S05]  /*0760*/  @P1 EXIT ;  /* 0x000000000000194d */ /* 0x000fea0003800000 */
[----:B------:R-:W-:Y:S04]  /*0770*/  LDS R0, [UR4+0x4] ;  /* 0x00000404ff007984 */ /* 0x000fe80008000800 */
[----:B------:R-:W0:Y:S01]  /*0780*/  LDS R3, [R4] ;  /* 0x0000000004037984 */ /* 0x000e220000000800 */
[----:B------:R-:W1:Y:S01]  /*0790*/  S2R R9, SR_CTAID.X ;  /* 0x0000000000097919 */ /* 0x000e620000002500 */
[----:B0-----:R-:W-:Y:S02]  /*07a0*/  IMAD.IADD R5, R0, 0x1, R3 ;  /* 0x0000000100057824 */ /* 0x001fe400078e0203 */
[----:B------:R-:W1:Y:S03]  /*07b0*/  LDC.64 R2, c[0x0][0x380] ;  /* 0x0000e000ff027b82 */ /* 0x000e660000000a00 */
[----:B------:R-:W-:Y:S04]  /*07c0*/  STS [R4], R5 ;  /* 0x0000000504007388 */ /* 0x000fe80000000800 */
[----:B------:R-:W0:Y:S01]  /*07d0*/  LDS R7, [UR4] ;  /* 0x00000004ff077984 */ /* 0x000e220008000800 */
[----:B-1----:R-:W-:-:S05]  /*07e0*/  IMAD.WIDE.U32 R2, R9, 0x4, R2 ;  /* 0x0000000409027825 */ /* 0x002fca00078e0002 */
[----:B0-----:R-:W-:Y:S01]  /*07f0*/  STG.E desc[UR6][R2.64], R7 ;  /* 0x0000000702007986 */ /* 0x001fe2000c101906 */
[----:B------:R-:W-:Y:S05]  /*0800*/  EXIT ;  /* 0x000000000000794d */ /* 0x000fea0003800000 */
.L_x_7:
[----:B------:R-:W-:-:S00]  /*0810*/  BRA `(.L_x_7) ;  /* 0xfffffffc00fc7947 */ /* 0x000fc0000383ffff */
[----:B------:R-:W-:-:S00]  /*0820*/  NOP ;  /* 0x0000000000007918 */ /* 0x000fc00000000000 */
        /* <DEDUP_REMOVED lines=13> */
.L_x_19:


//--------------------- .text._Z18histogram256KernelPjS_j --------------------------
	.section	.text._Z18histogram256KernelPjS_j,"ax",@progbits
	.align	128
        .global         _Z18histogram256KernelPjS_j
        .type           _Z18histogram256KernelPjS_j,@function
        .size           _Z18histogram256KernelPjS_j,(.L_x_20 - _Z18histogram256KernelPjS_j)
        .other          _Z18histogram256KernelPjS_j,@"STO_CUDA_ENTRY STV_DEFAULT"
_Z18histogram256KernelPjS_j:
.text._Z18histogram256KernelPjS_j:
[----:B------:R-:W-:Y:S01]  /*0000*/  LDC R1, c[0x0][0x37c] ;  /* 0x0000df00ff017b82 */ /* 0x000fe20000000800 */
[----:B------:R-:W0:Y:S07]  /*0010*/  S2R R4, SR_TID.X ;  /* 0x0000000000047919 */ /* 0x000e2e0000002100 */
[----:B------:R-:W1:Y:S01]  /*0020*/  S2UR UR5, SR_CgaCtaId ;  /* 0x00000000000579c3 */ /* 0x000e620000008800 */
[----:B------:R-:W2:Y:S01]  /*0030*/  LDCU UR8, c[0x0][0x360] ;  /* 0x00006c00ff0877ac */ /* 0x000ea20008000800 */
[----:B------:R-:W-:Y:S01]  /*0040*/  BSSY.RECONVERGENT B0, `(.L_x_8) ;  /* 0x000002d000007945 */ /* 0x000fe20003800200 */
[----:B------:R-:W2:Y:S01]  /*0050*/  S2R R13, SR_CTAID.X ;  /* 0x00000000000d7919 */ /* 0x000ea20000002500 */
[----:B------:R-:W3:Y:S01]  /*0060*/  LDCU UR9, c[0x0][0x390] ;  /* 0x00007200ff0977ac */ /* 0x000ee20008000800 */
[----:B------:R-:W-:Y:S01]  /*0070*/  UMOV UR4, 0x400 ;  /* 0x0000040000047882 */ /* 0x000fe20000000000 */
[----:B------:R-:W4:Y:S01]  /*0080*/  LDCU.64 UR6, c[0x0][0x358] ;  /* 0x00006b00ff0677ac */ /* 0x000f220008000a00 */
[----:B-1----:R-:W-:-:S06]  /*0090*/  ULEA UR4, UR5, UR4, 0x18 ;  /* 0x0000000405047291 */ /* 0x002fcc000f8ec0ff */
[C---:B0-----:R-:W-:Y:S02]  /*00a0*/  LEA R0, R4.reuse, UR4, 0x2 ;  /* 0x0000000404007c11 */ /* 0x041fe4000f8e10ff */
[----:B------:R-:W-:Y:S01]  /*00b0*/  ISETP.GT.U32.AND P0, PT, R4, 0xff, PT ;  /* 0x000000ff0400780c */ /* 0x000fe20003f04070 */
[----:B--2---:R-:W-:Y:S02]  /*00c0*/  IMAD R5, R13, UR8, R4 ;  /* 0x000000080d057c24 */ /* 0x004fe4000f8e0204 */
[----:B------:R0:W-:Y:S03]  /*00d0*/  STS [R0], RZ ;  /* 0x000000ff00007388 */ /* 0x0001e60000000800 */
[----:B---3--:R-:W-:Y:S01]  /*00e0*/  ISETP.GE.U32.AND P1, PT, R5, UR9, PT ;  /* 0x0000000905007c0c */ /* 0x008fe2000bf26070 */
[----:B------:R0:W-:Y:S04]  /*00f0*/  STS [R0+0x300], RZ ;  /* 0x000300ff00007388 */ /* 0x0001e80000000800 */
[----:B------:R0:W-:Y:S04]  /*0100*/  STS [R0+0x600], RZ ;  /* 0x000600ff00007388 */ /* 0x0001e80000000800 */
[----:B------:R0:W-:Y:S04]  /*0110*/  STS [R0+0x900], RZ ;  /* 0x000900ff00007388 */ /* 0x0001e80000000800 */
[----:B------:R0:W-:Y:S04]  /*0120*/  STS [R0+0xc00], RZ ;  /* 0x000c00ff00007388 */ /* 0x0001e80000000800 */
[----:B------:R0:W-:Y:S04]  /*0130*/  STS [R0+0xf00], RZ ;  /* 0x000f00ff00007388 */ /* 0x0001e80000000800 */
[----:B------:R0:W-:Y:S04]  /*0140*/  STS [R0+0x1200], RZ ;  /* 0x001200ff00007388 */ /* 0x0001e80000000800 */
[----:B------:R0:W-:Y:S01]  /*0150*/  STS [R0+0x1500], RZ ;  /* 0x001500ff00007388 */ /* 0x0001e20000000800 */
[----:B------:R-:W-:Y:S06]  /*0160*/  BAR.SYNC.DEFER_BLOCKING 0x0 ;  /* 0x0000000000007b1d */ /* 0x000fec0000010000 */
[----:B----4-:R-:W-:Y:S05]  /*0170*/  @P1 BRA `(.L_x_9) ;  /* 0x0000000000641947 */ /* 0x010fea0003800000 */
[----:B------:R-:W1:Y:S01]  /*0180*/  LDC R8, c[0x0][0x370] ;  /* 0x0000dc00ff087b82 */ /* 0x000e620000000800 */
[----:B------:R-:W-:-:S05]  /*0190*/  IMAD.SHL.U32 R6, R4, 0x8, RZ ;  /* 0x0000000804067824 */ /* 0x000fca00078e00ff */
[----:B------:R-:W-:Y:S02]  /*01a0*/  LOP3.LUT R14, R6, 0xffffff00, RZ, 0xc0, !PT ;  /* 0xffffff00060e7812 */ /* 0x000fe400078ec0ff */
[----:B------:R-:W2:Y:S01]  /*01b0*/  LDC.64 R2, c[0x0][0x388] ;  /* 0x0000e200ff027b82 */ /* 0x000ea20000000a00 */
[----:B-1----:R-:W-:-:S07]  /*01c0*/  IMAD R8, R8, UR8, RZ ;  /* 0x0000000808087c24 */ /* 0x002fce000f8e02ff */
.L_x_10:
[----:B--2---:R-:W-:-:S06]  /*01d0*/  IMAD.WIDE.U32 R6, R5, 0x4, R2 ;  /* 0x0000000405067825 */ /* 0x004fcc00078e0002 */
[----:B------:R-:W2:Y:S01]  /*01e0*/  LDG.E R6, desc[UR6][R6.64] ;  /* 0x0000000606067981 */ /* 0x000ea2000c1e1900 */
[----:B------:R-:W-:-:S05]  /*01f0*/  IMAD.IADD R5, R8, 0x1, R5 ;  /* 0x0000000108057824 */ /* 0x000fca00078e0205 */
[----:B------:R-:W-:Y:S02]  /*0200*/  ISETP.GE.U32.AND P1, PT, R5, UR9, PT ;  /* 0x0000000905007c0c */ /* 0x000fe4000bf26070 */
[C---:B-12---:R-:W-:Y:S02]  /*0210*/  LOP3.LUT R9, R6.reuse, 0xff, RZ, 0xc0, !PT ;  /* 0x000000ff06097812 */ /* 0x046fe400078ec0ff */
[C---:B------:R-:W-:Y:S02]  /*0220*/  PRMT R10, R6.reuse, 0x7771, RZ ;  /* 0x00007771060a7816 */ /* 0x040fe400000000ff */
[----:B------:R-:W-:Y:S01]  /*0230*/  PRMT R11, R6, 0x7772, RZ ;  /* 0x00007772060b7816 */ /* 0x000fe200000000ff */
[----:B------:R-:W-:Y:S01]  /*0240*/  IMAD.IADD R9, R14, 0x1, R9 ;  /* 0x000000010e097824 */ /* 0x000fe200078e0209 */
[----:B------:R-:W-:Y:S01]  /*0250*/  LEA.HI R12, R6, R14, RZ, 0x8 ;  /* 0x0000000e060c7211 */ /* 0x000fe200078f40ff */
[C---:B------:R-:W-:Y:S02]  /*0260*/  IMAD.IADD R10, R14.reuse, 0x1, R10 ;  /* 0x000000010e0a7824 */ /* 0x040fe400078e020a */
[----:B------:R-:W-:Y:S01]  /*0270*/  IMAD.IADD R11, R14, 0x1, R11 ;  /* 0x000000010e0b7824 */ /* 0x000fe200078e020b */
[----:B------:R-:W-:-:S02]  /*0280*/  LEA R9, R9, UR4, 0x2 ;  /* 0x0000000409097c11 */ /* 0x000fc4000f8e10ff */
[----:B------:R-:W-:Y:S02]  /*0290*/  LEA R10, R10, UR4, 0x2 ;  /* 0x000000040a0a7c11 */ /* 0x000fe4000f8e10ff */
[----:B------:R-:W-:Y:S01]  /*02a0*/  LEA R11, R11, UR4, 0x2 ;  /* 0x000000040b0b7c11 */ /* 0x000fe2000f8e10ff */
[----:B------:R1:W-:Y:S01]  /*02b0*/  ATOMS.POPC.INC.32 RZ, [R9+URZ] ;  /* 0x0000000009ff7f8c */ /* 0x0003e2000d8000ff */
[----:B------:R-:W-:-:S03]  /*02c0*/  LEA R12, R12, UR4, 0x2 ;  /* 0x000000040c0c7c11 */ /* 0x000fc6000f8e10ff */
[----:B------:R1:W-:Y:S04]  /*02d0*/  ATOMS.POPC.INC.32 RZ, [R10+URZ] ;  /* 0x000000000aff7f8c */ /* 0x0003e8000d8000ff */
[----:B------:R1:W-:Y:S04]  /*02e0*/  ATOMS.POPC.INC.32 RZ, [R11+URZ] ;  /* 0x000000000bff7f8c */ /* 0x0003e8000d8000ff */
[----:B------:R1:W-:Y:S01]  /*02f0*/  ATOMS.POPC.INC.32 RZ, [R12+URZ] ;  /* 0x000000000cff7f8c */ /* 0x0003e2000d8000ff */
[----:B------:R-:W-:Y:S05]  /*0300*/  @!P1 BRA `(.L_x_10) ;  /* 0xfffffffc00b09947 */ /* 0x000fea000383ffff */
.L_x_9:
[----:B------:R-:W-:Y:S05]  /*0310*/  BSYNC.RECONVERGENT B0 ;  /* 0x0000000000007941 */ /* 0x000fea0003800200 */
.L_x_8:
[----:B------:R-:W-:Y:S06]  /*0320*/  BAR.SYNC.DEFER_BLOCKING 0x0 ;  /* 0x0000000000007b1d */ /* 0x000fec0000010000 */
[----:B------:R-:W-:Y:S05]  /*0330*/  @P0 EXIT ;  /* 0x000000000000094d */ /* 0x000fea0003800000 */
[----:B------:R-:W-:Y:S01]  /*0340*/  ISETP.GE.U32.AND P1, PT, R4, 0x100, PT ;  /* 0x000001000400780c */ /* 0x000fe20003f26070 */
[----:B------:R-:W-:Y:S01]  /*0350*/  BSSY.RECONVERGENT B0, `(.L_x_11) ;  /* 0x0000014000007945 */ /* 0x000fe20003800200 */
[----:B------:R-:W-:Y:S01]  /*0360*/  IMAD R5, R13, 0x100, R4 ;  /* 0x000001000d057824 */ /* 0x000fe200078e0204 */
[----:B------:R-:W-:-:S10]  /*0370*/  PLOP3.LUT P0, PT, PT, PT, PT, 0x80, 0x8 ;  /* 0x000000000008781c */ /* 0x000fd40003f0f070 */
[----:B------:R-:W-:Y:S05]  /*0380*/  @!P1 BRA `(.L_x_12) ;  /* 0x0000000000409947 */ /* 0x000fea0003800000 */
[----:B------:R-:W-:Y:S01]  /*0390*/  LDS R6, [R0+0x400] ;  /* 0x0004000000067984 */ /* 0x000fe20000000800 */
[----:B------:R-:W2:Y:S01]  /*03a0*/  LDC.64 R2, c[0x0][0x380] ;  /* 0x0000e000ff027b82 */ /* 0x000ea20000000a00 */
[----:B------:R-:W-:Y:S01]  /*03b0*/  PLOP3.LUT P0, PT, PT, PT, PT, 0x8, 0x80 ;  /* 0x000000000080781c */ /* 0x000fe20003f0e170 */
[----:B------:R-:W-:Y:S01]  /*03c0*/  VIADD R4, R4, 0xc0 ;  /* 0x000000c004047836 */ /* 0x000fe20000000000 */
[----:B------:R-:W-:Y:S04]  /*03d0*/  LDS R7, [R0] ;  /* 0x0000000000077984 */ /* 0x000fe80000000800 */
[----:B------:R-:W3:Y:S04]  /*03e0*/  LDS R8, [R0+0x800] ;  /* 0x0008000000087984 */ /* 0x000ee80000000800 */
[----:B-1----:R-:W-:Y:S04]  /*03f0*/  LDS R9, [R0+0xc00] ;  /* 0x000c000000097984 */ /* 0x002fe80000000800 */
[----:B------:R-:W1:Y:S04]  /*0400*/  LDS R10, [R0+0x1000] ;  /* 0x00100000000a7984 */ /* 0x000e680000000800 */
[----:B------:R0:W4:Y:S01]  /*0410*/  LDS R11, [R0+0x1400] ;  /* 0x00140000000b7984 */ /* 0x0001220000000800 */
[----:B--2---:R-:W-:-:S04]  /*0420*/  IMAD.WIDE.U32 R2, R5, 0x4, R2 ;  /* 0x0000000405027825 */ /* 0x004fc800078e0002 */
[----:B0-----:R-:W-:Y:S02]  /*0430*/  VIADD R0, R0, 0x300 ;  /* 0x0000030000007836 */ /* 0x001fe40000000000 */
[----:B------:R-:W-:Y:S01]  /*0440*/  VIADD R5, R5, 0xc0 ;  /* 0x000000c005057836 */ /* 0x000fe20000000000 */
[----:B---3--:R-:W-:-:S04]  /*0450*/  IADD3 R6, PT, PT, R8, R6, R7 ;  /* 0x0000000608067210 */ /* 0x008fc80007ffe007 */
[----:B-1----:R-:W-:-:S05]  /*0460*/  IADD3 R6, PT, PT, R10, R9, R6 ;  /* 0x000000090a067210 */ /* 0x002fca0007ffe006 */
[----:B----4-:R-:W-:-:S05]  /*0470*/  IMAD.IADD R11, R6, 0x1, R11 ;  /* 0x00000001060b7824 */ /* 0x010fca00078e020b */
[----:B------:R2:W-:Y:S02]  /*0480*/  STG.E desc[UR6][R2.64], R11 ;  /* 0x0000000b02007986 */ /* 0x0005e4000c101906 */
.L_x_12:
[----:B------:R-:W-:Y:S05]  /*0490*/  BSYNC.RECONVERGENT B0 ;  /* 0x0000000000007941 */ /* 0x000fea0003800200 */
.L_x_11:
[C---:B------:R-:W-:Y:S01]  /*04a0*/  ISETP.GE.U32.AND P1, PT, R4.reuse, 0x100, PT ;  /* 0x000001000400780c */ /* 0x040fe20003f26070 */
[----:B------:R-:W-:Y:S01]  /*04b0*/  BSSY.RECONVERGENT B0, `(.L_x_13) ;  /* 0x000003a000007945 */ /* 0x000fe20003800200 */
[----:B--2---:R-:W-:-:S04]  /*04c0*/  IADD3 R2, PT, PT, -R4, 0x100, RZ ;  /* 0x0000010004027810 */ /* 0x004fc80007ffe1ff */
[----:B------:R-:W-:-:S13]  /*04d0*/  ISETP.LE.U32.OR P1, PT, R2, 0x240, P1 ;  /* 0x000002400200780c */ /* 0x000fda0000f23470 */
[----:B------:R-:W-:Y:S05]  /*04e0*/  @P1 BRA `(.L_x_14) ;  /* 0x0000000000d81947 */ /* 0x000fea0003800000 */
[----:B------:R-:W2:Y:S01]  /*04f0*/  LDC.64 R2, c[0x0][0x380] ;  /* 0x0000e000ff027b82 */ /* 0x000ea20000000a00 */
[----:B------:R-:W-:-:S13]  /*0500*/  PLOP3.LUT P0, PT, PT, PT, PT, 0x8, 0x80 ;  /* 0x000000000080781c */ /* 0x000fda0003f0e170 */
.L_x_15:
[----:B---3--:R-:W-:Y:S01]  /*0510*/  LDS R6, [R0+0x400] ;  /* 0x0004000000067984 */ /* 0x008fe20000000800 */
[----:B------:R-:W-:-:S03]  /*0520*/  VIADD R4, R4, 0x300 ;  /* 0x0000030004047836 */ /* 0x000fc60000000000 */
[----:B------:R-:W-:Y:S02]  /*0530*/  LDS R7, [R0] ;  /* 0x0000000000077984 */ /* 0x000fe40000000800 */
[----:B------:R-:W-:Y:S02]  /*0540*/  ISETP.GE.U32.AND P1, PT, R4, -0x140, PT ;  /* 0xfffffec00400780c */ /* 0x000fe40003f26070 */
[----:B------:R-:W3:Y:S04]  /*0550*/  LDS R8, [R0+0x800] ;  /* 0x0008000000087984 */ /* 0x000ee80000000800 */
[----:B-1----:R-:W-:Y:S04]  /*0560*/  LDS R10, [R0+0x700] ;  /* 0x00070000000a7984 */ /* 0x002fe80000000800 */
[----:B------:R-:W-:Y:S04]  /*0570*/  LDS R23, [R0+0x300] ;  /* 0x0003000000177984 */ /* 0x000fe80000000800 */
[----:B------:R-:W1:Y:S04]  /*0580*/  LDS R22, [R0+0xb00] ;  /* 0x000b000000167984 */ /* 0x000e680000000800 */
[----:B------:R-:W-:Y:S04]  /*0590*/  LDS R24, [R0+0xa00] ;  /* 0x000a000000187984 */ /* 0x000fe80000000800 */
[----:B------:R-:W-:Y:S04]  /*05a0*/  LDS R25, [R0+0x600] ;  /* 0x0006000000197984 */ /* 0x000fe80000000800 */
[----:B------:R-:W4:Y:S04]  /*05b0*/  LDS R26, [R0+0xe00] ;  /* 0x000e0000001a7984 */ /* 0x000f280000000800 */
[----:B------:R-:W-:Y:S04]  /*05c0*/  LDS R14, [R0+0xd00] ;  /* 0x000d0000000e7984 */ /* 0x000fe80000000800 */
[----:B------:R-:W-:Y:S04]  /*05d0*/  LDS R15, [R0+0x900] ;  /* 0x00090000000f7984 */ /* 0x000fe80000000800 */
[----:B------:R-:W5:Y:S04]  /*05e0*/  LDS R16, [R0+0x1100] ;  /* 0x0011000000107984 */ /* 0x000f680000000800 */
[----:B------:R-:W-:Y:S01]  /*05f0*/  LDS R18, [R0+0xf00] ;  /* 0x000f000000127984 */ /* 0x000fe20000000800 */
[----:B---3--:R-:W-:-:S03]  /*0600*/  IADD3 R19, PT, PT, R8, R6, R7 ;  /* 0x0000000608137210 */ /* 0x008fc60007ffe007 */
[----:B------:R-:W3:Y:S04]  /*0610*/  LDS R17, [R0+0x1300] ;  /* 0x0013000000117984 */ /* 0x000ee80000000800 */
[----:B------:R-:W-:Y:S04]  /*0620*/  LDS R20, [R0+0xc00] ;  /* 0x000c000000147984 */ /* 0x000fe80000000800 */
[----:B------:R-:W0:Y:S01]  /*0630*/  LDS R21, [R0+0x1000] ;  /* 0x0010000000157984 */ /* 0x000e220000000800 */
[----:B-1----:R-:W-:-:S03]  /*0640*/  IADD3 R22, PT, PT, R22, R10, R23 ;  /* 0x0000000a16167210 */ /* 0x002fc60007ffe017 */
[----:B------:R-:W-:Y:S04]  /*0650*/  LDS R12, [R0+0x1200] ;  /* 0x00120000000c7984 */ /* 0x000fe80000000800 */
[----:B------:R-:W1:Y:S04]  /*0660*/  LDS R13, [R0+0x1600] ;  /* 0x00160000000d7984 */ /* 0x000e680000000800 */
[----:B------:R-:W-:Y:S01]  /*0670*/  LDS R7, [R0+0x1500] ;  /* 0x0015000000077984 */ /* 0x000fe20000000800 */
[----:B----4-:R-:W-:-:S03]  /*0680*/  IADD3 R24, PT, PT, R26, R24, R25 ;  /* 0x000000181a187210 */ /* 0x010fc60007ffe019 */
[----:B------:R-:W4:Y:S04]  /*0690*/  LDS R8, [R0+0x1900] ;  /* 0x0019000000087984 */ /* 0x000f280000000800 */
[----:B------:R-:W2:Y:S04]  /*06a0*/  LDS R9, [R0+0x1700] ;  /* 0x0017000000097984 */ /* 0x000ea80000000800 */
[----:B------:R-:W2:Y:S01]  /*06b0*/  LDS R11, [R0+0x1400] ;  /* 0x00140000000b7984 */ /* 0x000ea20000000800 */
[----:B-----5:R-:W-:-:S03]  /*06c0*/  IADD3 R14, PT, PT, R16, R14, R15 ;  /* 0x0000000e100e7210 */ /* 0x020fc60007ffe00f */
[----:B------:R-:W5:Y:S04]  /*06d0*/  LDS R6, [R0+0x1a00] ;  /* 0x001a000000067984 */ /* 0x000f680000000800 */
[----:B------:R0:W5:Y:S01]  /*06e0*/  LDS R10, [R0+0x1d00] ;  /* 0x001d0000000a7984 */ /* 0x0001620000000800 */
[----:B---3--:R-:W-:Y:S02]  /*06f0*/  IADD3 R18, PT, PT, R17, R18, R22 ;  /* 0x0000001211127210 */ /* 0x008fe40007ffe016 */
[----:B0-----:R-:W-:Y:S01]  /*0700*/  IADD3 R20, PT, PT, R21, R20, R19 ;  /* 0x0000001415147210 */ /* 0x001fe20007ffe013 */
[----:B------:R-:W-:Y:S01]  /*0710*/  VIADD R0, R0, 0xc00 ;  /* 0x00000c0000007836 */ /* 0x000fe20000000000 */
[----:B-1----:R-:W-:Y:S02]  /*0720*/  IADD3 R13, PT, PT, R13, R12, R24 ;  /* 0x0000000c0d0d7210 */ /* 0x002fe40007ffe018 */
[----:B----4-:R-:W-:Y:S01]  /*0730*/  IADD3 R7, PT, PT, R8, R7, R14 ;  /* 0x0000000708077210 */ /* 0x010fe20007ffe00e */
[----:B--2---:R-:W-:-:S02]  /*0740*/  IMAD.IADD R17, R18, 0x1, R9 ;  /* 0x0000000112117824 */ /* 0x004fc400078e0209 */
[C---:B------:R-:W-:Y:S02]  /*0750*/  VIADD R9, R5.reuse, 0xc0 ;  /* 0x000000c005097836 */ /* 0x040fe40000000000 */
[----:B------:R-:W-:Y:S02]  /*0760*/  IMAD.IADD R15, R20, 0x1, R11 ;  /* 0x00000001140f7824 */ /* 0x000fe400078e020b */
[----:B------:R-:W-:Y:S02]  /*0770*/  VIADD R11, R5, 0x180 ;  /* 0x00000180050b7836 */ /* 0x000fe40000000000 */
[----:B-----5:R-:W-:Y:S02]  /*0780*/  IMAD.IADD R19, R13, 0x1, R6 ;  /* 0x000000010d137824 */ /* 0x020fe400078e0206 */
[----:B------:R-:W-:Y:S02]  /*0790*/  VIADD R13, R5, 0x240 ;  /* 0x00000240050d7836 */ /* 0x000fe40000000000 */
[----:B------:R-:W-:-:S02]  /*07a0*/  IMAD.IADD R21, R7, 0x1, R10 ;  /* 0x0000000107157824 */ /* 0x000fc400078e020a */
[----:B------:R-:W-:-:S04]  /*07b0*/  IMAD.WIDE.U32 R6, R5, 0x4, R2 ;  /* 0x0000000405067825 */ /* 0x000fc800078e0002 */
[--C-:B------:R-:W-:Y:S01]  /*07c0*/  IMAD.WIDE.U32 R8, R9, 0x4, R2.reuse ;  /* 0x0000000409087825 */ /* 0x100fe200078e0002 */
[----:B------:R3:W-:Y:S03]  /*07d0*/  STG.E desc[UR6][R6.64], R15 ;  /* 0x0000000f06007986 */ /* 0x0007e6000c101906 */
[--C-:B------:R-:W-:Y:S01]  /*07e0*/  IMAD.WIDE.U32 R10, R11, 0x4, R2.reuse ;  /* 0x000000040b0a7825 */ /* 0x100fe200078e0002 */
[----:B------:R3:W-:Y:S03]  /*07f0*/  STG.E desc[UR6][R8.64], R17 ;  /* 0x0000001108007986 */ /* 0x0007e6000c101906 */
[----:B------:R-:W-:Y:S01]  /*0800*/  IMAD.WIDE.U32 R12, R13, 0x4, R2 ;  /* 0x000000040d0c7825 */ /* 0x000fe200078e0002 */
[----:B------:R3:W-:Y:S03]  /*0810*/  STG.E desc[UR6][R10.64], R19 ;  /* 0x000000130a007986 */ /* 0x0007e6000c101906 */
[----:B------:R-:W-:Y:S01]  /*0820*/  VIADD R5, R5, 0x300 ;  /* 0x0000030005057836 */ /* 0x000fe20000000000 */
[----:B------:R3:W-:Y:S01]  /*0830*/  STG.E desc[UR6][R12.64], R21 ;  /* 0x000000150c007986 */ /* 0x0007e2000c101906 */
[----:B------:R-:W-:Y:S05]  /*0840*/  @!P1 BRA `(.L_x_15) ;  /* 0xfffffffc00309947 */ /* 0x000fea000383ffff */
.L_x_14:
[----:B------:R-:W-:Y:S05]  /*0850*/  BSYNC.RECONVERGENT B0 ;  /* 0x0000000000007941 */ /* 0x000fea0003800200 */
.L_x_13:
[C---:B------:R-:W-:Y:S01]  /*0860*/  ISETP.GE.U32.AND P1, PT, R4.reuse, 0x100, PT ;  /* 0x000001000400780c */ /* 0x040fe20003f26070 */
[----:B------:R-:W-:Y:S01]  /*0870*/  BSSY.RECONVERGENT B0, `(.L_x_16) ;  /* 0x0000020000007945 */ /* 0x000fe20003800200 */
[----:B------:R-:W-:-:S04]  /*0880*/  IADD3 R2, PT, PT, -R4, 0x100, RZ ;  /* 0x0000010004027810 */ /* 0x000fc80007ffe1ff */
[----:B------:R-:W-:-:S13]  /*0890*/  ISETP.LE.U32.OR P1, PT, R2, 0xc0, P1 ;  /* 0x000000c00200780c */ /* 0x000fda0000f23470 */
[----:B------:R-:W-:Y:S05]  /*08a0*/  @P1 BRA `(.L_x_17) ;  /* 0x0000000000701947 */ /* 0x000fea0003800000 */
[----:B---3--:R-:W-:Y:S01]  /*08b0*/  LDS R6, [R0+0x400] ;  /* 0x0004000000067984 */ /* 0x008fe20000000800 */
[----:B------:R-:W2:Y:S01]  /*08c0*/  LDC.64 R2, c[0x0][0x380] ;  /* 0x0000e000ff027b82 */ /* 0x000ea20000000a00 */
[----:B------:R-:W-:Y:S01]  /*08d0*/  PLOP3.LUT P0, PT, PT, PT, PT, 0x8, 0x80 ;  /* 0x000000000080781c */ /* 0x000fe20003f0e170 */
[----:B------:R-:W-:Y:S01]  /*08e0*/  VIADD R4, R4, 0x180 ;  /* 0x0000018004047836 */ /* 0x000fe20000000000 */
[----:B------:R-:W-:Y:S04]  /*08f0*/  LDS R7, [R0] ;  /* 0x0000000000077984 */ /* 0x000fe80000000800 */
[----:B------:R-:W3:Y:S04]  /*0900*/  LDS R8, [R0+0x800] ;  /* 0x0008000000087984 */ /* 0x000ee80000000800 */
[----:B-1----:R-:W-:Y:S04]  /*0910*/  LDS R12, [R0+0x700] ;  /* 0x00070000000c7984 */ /* 0x002fe80000000800 */
[----:B------:R-:W-:Y:S04]  /*0920*/  LDS R13, [R0+0x300] ;  /* 0x00030000000d7984 */ /* 0x000fe80000000800 */
[----:B------:R-:W1:Y:S04]  /*0930*/  LDS R14, [R0+0xb00] ;  /* 0x000b0000000e7984 */ /* 0x000e680000000800 */
[----:B------:R-:W-:Y:S04]  /*0940*/  LDS R9, [R0+0xc00] ;  /* 0x000c000000097984 */ /* 0x000fe80000000800 */
[----:B------:R-:W4:Y:S04]  /*0950*/  LDS R10, [R0+0x1000] ;  /* 0x00100000000a7984 */ /* 0x000f280000000800 */
[----:B------:R-:W-:Y:S04]  /*0960*/  LDS R15, [R0+0xf00] ;  /* 0x000f0000000f7984 */ /* 0x000fe80000000800 */
[----:B------:R-:W5:Y:S04]  /*0970*/  LDS R16, [R0+0x1300] ;  /* 0x0013000000107984 */ /* 0x000f680000000800 */
[----:B------:R-:W2:Y:S04]  /*0980*/  LDS R11, [R0+0x1400] ;  /* 0x00140000000b7984 */ /* 0x000ea80000000800 */
[----:B------:R0:W2:Y:S01]  /*0990*/  LDS R17, [R0+0x1700] ;  /* 0x0017000000117984 */ /* 0x0000a20000000800 */
[----:B---3--:R-:W-:Y:S01]  /*09a0*/  IADD3 R6, PT, PT, R8, R6, R7 ;  /* 0x0000000608067210 */ /* 0x008fe20007ffe007 */
[----:B------:R-:W-:-:S02]  /*09b0*/  VIADD R7, R5, 0xc0 ;  /* 0x000000c005077836 */ /* 0x000fc40000000000 */
[----:B0-----:R-:W-:Y:S01]  /*09c0*/  VIADD R0, R0, 0x600 ;  /* 0x0000060000007836 */ /* 0x001fe20000000000 */
[----:B-1----:R-:W-:Y:S02]  /*09d0*/  IADD3 R12, PT, PT, R14, R12, R13 ;  /* 0x0000000c0e0c7210 */ /* 0x002fe40007ffe00d */
[----:B----4-:R-:W-:Y:S02]  /*09e0*/  IADD3 R6, PT, PT, R10, R9, R6 ;  /* 0x000000090a067210 */ /* 0x010fe40007ffe006 */
[----:B-----5:R-:W-:-:S03]  /*09f0*/  IADD3 R12, PT, PT, R16, R15, R12 ;  /* 0x0000000f100c7210 */ /* 0x020fc60007ffe00c */
[----:B--2---:R-:W-:Y:S02]  /*0a00*/  IMAD.IADD R11, R6, 0x1, R11 ;  /* 0x00000001060b7824 */ /* 0x004fe400078e020b */
[----:B------:R-:W-:-:S04]  /*0a10*/  IMAD.WIDE.U32 R6, R7, 0x4, R2 ;  /* 0x0000000407067825 */ /* 0x000fc800078e0002 */
[----:B------:R-:W-:-:S04]  /*0a20*/  IMAD.WIDE.U32 R2, R5, 0x4, R2 ;  /* 0x0000000405027825 */ /* 0x000fc800078e0002 */
[----:B------:R-:W-:Y:S01]  /*0a30*/  IMAD.IADD R17, R12, 0x1, R17 ;  /* 0x000000010c117824 */ /* 0x000fe200078e0211 */
[----:B------:R2:W-:Y:S01]  /*0a40*/  STG.E desc[UR6][R2.64], R11 ;  /* 0x0000000b02007986 */ /* 0x0005e2000c101906 */
[----:B------:R-:W-:-:S03]  /*0a50*/  VIADD R5, R5, 0x180 ;  /* 0x0000018005057836 */ /* 0x000fc60000000000 */
[----:B------:R2:W-:Y:S04]  /*0a60*/  STG.E desc[UR6][R6.64], R17 ;  /* 0x0000001106007986 */ /* 0x0005e8000c101906 */
.L_x_17:
[----:B------:R-:W-:Y:S05]  /*0a70*/  BSYNC.RECONVERGENT B0 ;  /* 0x0000000000007941 */ /* 0x000fea0003800200 */
.L_x_16:
[----:B------:R-:W-:-:S13]  /*0a80*/  ISETP.LT.U32.OR P0, PT, R4, 0x100, P0 ;  /* 0x000001000400780c */ /* 0x000fda0000701470 */
[----:B------:R-:W-:Y:S05]  /*0a90*/  @!P0 EXIT ;  /* 0x000000000000894d */ /* 0x000fea0003800000 */
[----:B------:R-:W-:Y:S01]  /*0aa0*/  LDS R4, [R0+0x400] ;  /* 0x0004000000047984 */ /* 0x000fe20000000800 */
[----:B--2---:R-:W2:Y:S03]  /*0ab0*/  LDC.64 R2, c[0x0][0x380] ;  /* 0x0000e000ff027b82 */ /* 0x004ea60000000a00 */
[----:B---3--:R-:W-:Y:S04]  /*0ac0*/  LDS R7, [R0] ;  /* 0x0000000000077984 */ /* 0x008fe80000000800 */
[----:B------:R-:W3:Y:S04]  /*0ad0*/  LDS R6, [R0+0x800] ;  /* 0x0008000000067984 */ /* 0x000ee80000000800 */
[----:B-1----:R-:W-:Y:S04]  /*0ae0*/  LDS R9, [R0+0xc00] ;  /* 0x000c000000097984 */ /* 0x002fe80000000800 */
[----:B------:R-:W1:Y:S04]  /*0af0*/  LDS R8, [R0+0x1000] ;  /* 0x0010000000087984 */ /* 0x000e680000000800 */
[----:B------:R-:W4:Y:S01]  /*0b00*/  LDS R11, [R0+0x1400] ;  /* 0x00140000000b7984 */ /* 0x000f220000000800 */
[----:B--2---:R-:W-:Y:S01]  /*0b10*/  IMAD.WIDE.U32 R2, R5, 0x4, R2 ;  /* 0x0000000405027825 */ /* 0x004fe200078e0002 */
[----:B---3--:R-:W-:-:S04]  /*0b20*/  IADD3 R4, PT, PT, R6, R4, R7 ;  /* 0x0000000406047210 */ /* 0x008fc80007ffe007 */
[----:B-1----:R-:W-:-:S05]  /*0b30*/  IADD3 R4, PT, PT, R8, R9, R4 ;  /* 0x0000000908047210 */ /* 0x002fca0007ffe004 */
[----:B----4-:R-:W-:-:S05]  /*0b40*/  IMAD.IADD R11, R4, 0x1, R11 ;  /* 0x00000001040b7824 */ /* 0x010fca00078e020b */
[----:B------:R-:W-:Y:S01]  /*0b50*/  STG.E desc[UR6][R2.64], R11 ;  /* 0x0000000b02007986 */ /* 0x000fe2000c101906 */
[----:B------:R-:W-:Y:S05]  /*0b60*/  EXIT ;  /* 0x000000000000794d */ /* 0x000fea0003800000 */
.L_x_18:
        /* <DEDUP_REMOVED lines=9> */
.L_x_20:


//--------------------- .nv.global.init           --------------------------
	.section	.nv.global.init,"aw",@progbits
	.align	4
.nv.global.init:
	.type		_ZZN80_INTERNAL_58_tmpxft_000036c8_00000000_8_histogram256_compute_75_cpp1_ii_0e43e2cb18cooperative_groups4__v17details17_binary_partitionINS1_15coalesced_groupEEES4_RKT_bE8fullMask,@object
	.size		_ZZN80_INTERNAL_58_tmpxft_000036c8_00000000_8_histogram256_compute_75_cpp1_ii_0e43e2cb18cooperative_groups4__v17details17_binary_partitionINS1_15coalesced_groupEEES4_RKT_bE8fullMask,(.L_0 - _ZZN80_INTERNAL_58_tmpxft_000036c8_00000000_8_histogram256_compute_75_cpp1_ii_0e43e2cb18cooperative_groups4__v17details17_binary_partitionINS1_15coalesced_groupEEES4_RKT_bE8fullMask)
_ZZN80_INTERNAL_58_tmpxft_000036c8_00000000_8_histogram256_compute_75_cpp1_ii_0e43e2cb18cooperative_groups4__v17details17_binary_partitionINS1_15coalesced_groupEEES4_RKT_bE8fullMask:
        /*0000*/ 	.byte	0xff, 0xff, 0xff, 0xff
.L_0:


//--------------------- .nv.shared._Z23mergeHistogram256KernelPjS_j --------------------------
	.section	.nv.shared._Z23mergeHistogram256KernelPjS_j,"aw",@nobits
	.sectionflags	@""
	.align	4
.nv.shared._Z23mergeHistogram256KernelPjS_j:
	.zero		2048


//--------------------- .nv.shared.reserved.0     --------------------------
	.section	.nv.shared.reserved.0,"aw",@nobits
	.weak		__nv_reservedSMEM_offset_0_alias
	.size		__nv_reservedSMEM_offset_0_alias, 0, 64
	.other		__nv_reservedSMEM_offset_0_alias,@"STO_CUDA_RESERVED_SHARED STV_DEFAULT"
__nv_reservedSMEM_offset_0_alias:
	.zero		0
	.zero		64


//--------------------- .nv.shared._Z18histogram256KernelPjS_j --------------------------
	.section	.nv.shared._Z18histogram256KernelPjS_j,"aw",@nobits
	.sectionflags	@""
	.align	4
.nv.shared._Z18histogram256KernelPjS_j:
	.zero		7168


//--------------------- .nv.constant0._Z23mergeHistogram256KernelPjS_j --------------------------
	.section	.nv.constant0._Z23mergeHistogram256KernelPjS_j,"a",@progbits
	.sectionflags	@""
	.align	4
.nv.constant0._Z23mergeHistogram256KernelPjS_j:
	.zero		916


//--------------------- .nv.constant0._Z18histogram256KernelPjS_j --------------------------
	.section	.nv.constant0._Z18histogram256KernelPjS_j,"a",@progbits
	.sectionflags	@""
	.align	4
.nv.constant0._Z18histogram256KernelPjS_j:
	.zero		916


//--------------------- SYMBOLS --------------------------

	.type		.nv.reservedSmem.offset0,@object
	.size		.nv.reservedSmem.offset0,0x4
	.type		.nv.reservedSmem.cap,@object
	.size		.nv.reservedSmem.cap,0x4
